//
// Generated by NVIDIA NVVM Compiler
//
// Compiler Build ID: CL-36424714
// Cuda compilation tools, release 13.0, V13.0.88
// Based on NVVM 20.0.0
//

.version 9.0
.target sm_100
.address_size 64

	// .globl	_Z18dot_product_kernelPKfPfi

.visible .entry _Z18dot_product_kernelPKfPfi(
	.param .u64 .ptr .align 1 _Z18dot_product_kernelPKfPfi_param_0,
	.param .u64 .ptr .align 1 _Z18dot_product_kernelPKfPfi_param_1,
	.param .u32 _Z18dot_product_kernelPKfPfi_param_2
)
{
	.reg .pred 	%p<2>;
	.reg .b32 	%r<6>;
	.reg .b32 	%f<4>;
	.reg .b64 	%rd<7>;

	ld.param.u64 	%rd1, [_Z18dot_product_kernelPKfPfi_param_0];
	ld.param.u64 	%rd2, [_Z18dot_product_kernelPKfPfi_param_1];
	ld.param.u32 	%r2, [_Z18dot_product_kernelPKfPfi_param_2];
	mov.u32 	%r3, %ctaid.x;
	mov.u32 	%r4, %ntid.x;
	mov.u32 	%r5, %tid.x;
	mad.lo.s32 	%r1, %r3, %r4, %r5;
	setp.ge.s32 	%p1, %r1, %r2;
	@%p1 bra 	$L__BB0_2;
	cvta.to.global.u64 	%rd3, %rd1;
	cvta.to.global.u64 	%rd4, %rd2;
	mul.wide.s32 	%rd5, %r1, 4;
	add.s64 	%rd6, %rd3, %rd5;
	ld.global.f32 	%f1, [%rd6];
	mul.f32 	%f2, %f1, %f1;
	atom.global.add.f32 	%f3, [%rd4], %f2;
$L__BB0_2:
	ret;

}


// ===== COMPILED SASS (sm_100) =====

	.target	sm_100

	.elftype	@"ET_EXEC"


//--------------------- .note.nv.tkinfo           --------------------------
	.section	.note.nv.tkinfo,"",@"SHT_NOTE"
	.sectionflags	@"SHF_NOTE_NV_TKINFO"
	.tkinfo
        /*0018*/ 	.word	0x00000002
        /*0030*/ 	.string	""
        /*0030*/ 	.string	"ptxas"
        /*0030*/ 	.string	"Cuda compilation tools, release 13.0, V13.0.88"
        /*0030*/ 	.string	"Build cuda_13.0.r13.0/compiler.36424714_0"
        /*0030*/ 	.string	"-arch sm_100 -m 64 "



//--------------------- .note.nv.cuinfo           --------------------------
	.section	.note.nv.cuinfo,"",@"SHT_NOTE"
	.sectionflags	@"SHF_NOTE_NV_CUINFO"
        /*0018*/ 	.short	0x0002
        /*001a*/ 	.short	0x0064
        /*001c*/ 	.short	0x0082
	.zero		2


//--------------------- .nv.info                  --------------------------
	.section	.nv.info,"",@"SHT_CUDA_INFO"
	.align	4


	//----- nvinfo : EIATTR_REGCOUNT
	.align		4
        /*0000*/ 	.byte	0x04, 0x2f
        /*0002*/ 	.short	(.L_1 - .L_0)
	.align		4
.L_0:
        /*0004*/ 	.word	index@(_Z18dot_product_kernelPKfPfi)
        /*0008*/ 	.word	0x0000000a


	//----- nvinfo : EIATTR_FRAME_SIZE
	.align		4
.L_1:
        /*000c*/ 	.byte	0x04, 0x11
        /*000e*/ 	.short	(.L_3 - .L_2)
	.align		4
.L_2:
        /*0010*/ 	.word	index@(_Z18dot_product_kernelPKfPfi)
        /*0014*/ 	.word	0x00000000


	//----- nvinfo : EIATTR_MIN_STACK_SIZE
	.align		4
.L_3:
        /*0018*/ 	.byte	0x04, 0x12
        /*001a*/ 	.short	(.L_5 - .L_4)
	.align		4
.L_4:
        /*001c*/ 	.word	index@(_Z18dot_product_kernelPKfPfi)
        /*0020*/ 	.word	0x00000000
.L_5:


//--------------------- .nv.compat                --------------------------
	.section	.nv.compat,"",@"SHT_CUDA_COMPAT_INFO"
	.align	4
        /*0000*/ 	.byte	0x02, 0x09, 0x00, 0x00, 0x02, 0x02, 0x01, 0x00, 0x02, 0x05, 0x05, 0x00, 0x03, 0x07, 0x01, 0x01
        /*0010*/ 	.byte	0x02, 0x03, 0x00, 0x00, 0x02, 0x06, 0x01, 0x00, 0x04, 0x0b, 0x08, 0x00, 0x09, 0x00, 0x00, 0x00
        /*0020*/ 	.byte	0x00, 0x00, 0x00, 0x00


//--------------------- .nv.info._Z18dot_product_kernelPKfPfi --------------------------
	.section	.nv.info._Z18dot_product_kernelPKfPfi,"",@"SHT_CUDA_INFO"
	.sectionflags	@""
	.align	4


	//----- nvinfo : EIATTR_CUDA_API_VERSION
	.align		4
        /*0000*/ 	.byte	0x04, 0x37
        /*0002*/ 	.short	(.L_7 - .L_6)
.L_6:
        /*0004*/ 	.word	0x00000082


	//----- nvinfo : EIATTR_KPARAM_INFO
	.align		4
.L_7:
        /*0008*/ 	.byte	0x04, 0x17
        /*000a*/ 	.short	(.L_9 - .L_8)
.L_8:
        /*000c*/ 	.word	0x00000000
        /*0010*/ 	.short	0x0002
        /*0012*/ 	.short	0x0010
        /*0014*/ 	.byte	0x00, 0xf0, 0x11, 0x00


	//----- nvinfo : EIATTR_KPARAM_INFO
	.align		4
.L_9:
        /*0018*/ 	.byte	0x04, 0x17
        /*001a*/ 	.short	(.L_11 - .L_10)
.L_10:
        /*001c*/ 	.word	0x00000000
        /*0020*/ 	.short	0x0001
        /*0022*/ 	.short	0x0008
        /*0024*/ 	.byte	0x00, 0xf5, 0x21, 0x00


	//----- nvinfo : EIATTR_KPARAM_INFO
	.align		4
.L_11:
        /*0028*/ 	.byte	0x04, 0x17
        /*002a*/ 	.short	(.L_13 - .L_12)
.L_12:
        /*002c*/ 	.word	0x00000000
        /*0030*/ 	.short	0x0000
        /*0032*/ 	.short	0x0000
        /*0034*/ 	.byte	0x00, 0xf5, 0x21, 0x00


	//----- nvinfo : EIATTR_SPARSE_MMA_MASK
	.align		4
.L_13:
        /*0038*/ 	.byte	0x03, 0x50
        /*003a*/ 	.short	0x0000


	//----- nvinfo : EIATTR_MAXREG_COUNT
	.align		4
        /*003c*/ 	.byte	0x03, 0x1b
        /*003e*/ 	.short	0x00ff


	//----- nvinfo : EIATTR_MERCURY_ISA_VERSION
	.align		4
        /*0040*/ 	.byte	0x03, 0x5f
        /*0042*/ 	.short	0x0101


	//----- nvinfo : EIATTR_VRC_CTA_INIT_COUNT
	.align		4
        /*0044*/ 	.byte	0x02, 0x4a
	.zero		1
	.zero		1


	//----- nvinfo : EIATTR_EXIT_INSTR_OFFSETS
	.align		4
        /*0048*/ 	.byte	0x04, 0x1c
        /*004a*/ 	.short	(.L_15 - .L_14)


	//   ....[0]....
.L_14:
        /*004c*/ 	.word	0x00000070


	//   ....[1]....
        /*0050*/ 	.word	0x000000f0


	//----- nvinfo : EIATTR_CBANK_PARAM_SIZE
	.align		4
.L_15:
        /*0054*/ 	.byte	0x03, 0x19
        /*0056*/ 	.short	0x0014


	//----- nvinfo : EIATTR_PARAM_CBANK
	.align		4
        /*0058*/ 	.byte	0x04, 0x0a
        /*005a*/ 	.short	(.L_17 - .L_16)
	.align		4
.L_16:
        /*005c*/ 	.word	index@(.nv.constant0._Z18dot_product_kernelPKfPfi)
        /*0060*/ 	.short	0x0380
        /*0062*/ 	.short	0x0014


	//----- nvinfo : EIATTR_SW_WAR
	.align		4
.L_17:
        /*0064*/ 	.byte	0x04, 0x36
        /*0066*/ 	.short	(.L_19 - .L_18)
.L_18:
        /*0068*/ 	.word	0x00000008
.L_19:


//--------------------- .nv.callgraph             --------------------------
	.section	.nv.callgraph,"",@"SHT_CUDA_CALLGRAPH"
	.align	4
	.sectionentsize	8
	.align		4
        /*0000*/ 	.word	0x00000000
	.align		4
        /*0004*/ 	.word	0xffffffff
	.align		4
        /*0008*/ 	.word	0x00000000
	.align		4
        /*000c*/ 	.word	0xfffffffe
	.align		4
        /*0010*/ 	.word	0x00000000
	.align		4
        /*0014*/ 	.word	0xfffffffd
	.align		4
        /*0018*/ 	.word	0x00000000
	.align		4
        /*001c*/ 	.word	0xfffffffc


//--------------------- .text._Z18dot_product_kernelPKfPfi --------------------------
	.section	.text._Z18dot_product_kernelPKfPfi,"ax",@progbits
	.align	128
        .global         _Z18dot_product_kernelPKfPfi
        .type           _Z18dot_product_kernelPKfPfi,@function
        .size           _Z18dot_product_kernelPKfPfi,(.L_x_1 - _Z18dot_product_kernelPKfPfi)
        .other          _Z18dot_product_kernelPKfPfi,@"STO_CUDA_ENTRY STV_DEFAULT"
_Z18dot_product_kernelPKfPfi:
.text._Z18dot_product_kernelPKfPfi:
[----:B------:R-:W-:Y:S01]  /*0000*/  LDC R1, c[0x0][0x37c] ;  /* 0x0000df00ff017b82 */ /* 0x000fe20000000800 */
[----:B------:R-:W0:Y:S07]  /*0010*/  S2R R0, SR_TID.X ;  /* 0x0000000000007919 */ /* 0x000e2e0000002100 */
[----:B------:R-:W0:Y:S01]  /*0020*/  S2UR UR4, SR_CTAID.X ;  /* 0x00000000000479c3 */ /* 0x000e220000002500 */
[----:B------:R-:W1:Y:S07]  /*0030*/  LDCU UR5, c[0x0][0x390] ;  /* 0x00007200ff0577ac */ /* 0x000e6e0008000800 */
[----:B------:R-:W0:Y:S02]  /*0040*/  LDC R5, c[0x0][0x360] ;  /* 0x0000d800ff057b82 */ /* 0x000e240000000800 */
[----:B0-----:R-:W-:-:S05]  /*0050*/  IMAD R5, R5, UR4, R0 ;  /* 0x0000000405057c24 */ /* 0x001fca000f8e0200 */
[----:B-1----:R-:W-:-:S13]  /*0060*/  ISETP.GE.AND P0, PT, R5, UR5, PT ;  /* 0x0000000505007c0c */ /* 0x002fda000bf06270 */
[----:B------:R-:W-:Y:S05]  /*0070*/  @P0 EXIT ;  /* 0x000000000000094d */ /* 0x000fea0003800000 */
[----:B------:R-:W0:Y:S01]  /*0080*/  LDC.64 R2, c[0x0][0x380] ;  /* 0x0000e000ff027b82 */ /* 0x000e220000000a00 */
[----:B------:R-:W1:Y:S01]  /*0090*/  LDCU.64 UR4, c[0x0][0x358] ;  /* 0x00006b00ff0477ac */ /* 0x000e620008000a00 */
[----:B0-----:R-:W-:-:S06]  /*00a0*/  IMAD.WIDE R2, R5, 0x4, R2 ;  /* 0x0000000405027825 */ /* 0x001fcc00078e0202 */
[----:B-1----:R-:W2:Y:S01]  /*00b0*/  LDG.E R2, desc[UR4][R2.64] ;  /* 0x0000000402027981 */ /* 0x002ea2000c1e1900 */
[----:B------:R-:W0:Y:S01]  /*00c0*/  LDC.64 R4, c[0x0][0x388] ;  /* 0x0000e200ff047b82 */ /* 0x000e220000000a00 */
[----:B--2---:R-:W-:-:S05]  /*00d0*/  FMUL R7, R2, R2 ;  /* 0x0000000202077220 */ /* 0x004fca0000400000 */
[----:B0-----:R-:W-:Y:S01]  /*00e0*/  REDG.E.ADD.F32.FTZ.RN.STRONG.GPU desc[UR4][R4.64], R7 ;  /* 0x00000007040079a6 */ /* 0x001fe2000c12f304 */
[----:B------:R-:W-:Y:S05]  /*00f0*/  EXIT ;  /* 0x000000000000794d */ /* 0x000fea0003800000 */
.L_x_0:
[----:B------:R-:W-:-:S00]  /*0100*/  BRA `(.L_x_0) ;  /* 0xfffffffc00fc7947 */ /* 0x000fc0000383ffff */
[----:B------:R-:W-:-:S00]  /*0110*/  NOP ;  /* 0x0000000000007918 */ /* 0x000fc00000000000 */
        /* <DEDUP_REMOVED lines=14> */
.L_x_1:


//--------------------- .nv.shared.reserved.0     --------------------------
	.section	.nv.shared.reserved.0,"aw",@nobits
	.weak		__nv_reservedSMEM_offset_0_alias
	.size		__nv_reservedSMEM_offset_0_alias, 0, 64
	.other		__nv_reservedSMEM_offset_0_alias,@"STO_CUDA_RESERVED_SHARED STV_DEFAULT"
__nv_reservedSMEM_offset_0_alias:
	.zero		0
	.zero		64


//--------------------- .nv.constant0._Z18dot_product_kernelPKfPfi --------------------------
	.section	.nv.constant0._Z18dot_product_kernelPKfPfi,"a",@progbits
	.sectionflags	@""
	.align	4
.nv.constant0._Z18dot_product_kernelPKfPfi:
	.zero		916


//--------------------- SYMBOLS --------------------------

	.type		.nv.reservedSmem.offset0,@object
	.size		.nv.reservedSmem.offset0,0x4
